	.headerflags	@"EF_CUDA_TEXMODE_UNIFIED EF_CUDA_64BIT_ADDRESS EF_CUDA_ACCELERATORS EF_CUDA_SM90 EF_CUDA_VIRTUAL_SM(EF_CUDA_SM90)"
	.elftype	@"ET_EXEC"


//--------------------- .nv.info                  --------------------------
	.section	.nv.info,"",@"SHT_CUDA_INFO"
	.align	4


	//----- nvinfo : EIATTR_REGCOUNT
	.align		4
        /*0000*/ 	.byte	0x04, 0x2f
        /*0002*/ 	.short	(.L_1 - .L_0)
	.align		4
.L_0:
        /*0004*/ 	.word	index@(triton_poi_fused_add_mul_relu_sigmoid_46)
        /*0008*/ 	.word	0x00000014


	//----- nvinfo : EIATTR_MIN_STACK_SIZE
	.align		4
.L_1:
        /*000c*/ 	.byte	0x04, 0x12
        /*000e*/ 	.short	(.L_3 - .L_2)
	.align		4
.L_2:
        /*0010*/ 	.word	index@(triton_poi_fused_add_mul_relu_sigmoid_46)
        /*0014*/ 	.word	0x00000000


	//----- nvinfo : EIATTR_FRAME_SIZE
	.align		4
.L_3:
        /*0018*/ 	.byte	0x04, 0x11
        /*001a*/ 	.short	(.L_5 - .L_4)
	.align		4
.L_4:
        /*001c*/ 	.word	index@(triton_poi_fused_add_mul_relu_sigmoid_46)
        /*0020*/ 	.word	0x00000000


	//----- nvinfo : EIATTR_MIN_STACK_SIZE
	.align		4
.L_5:
        /*0024*/ 	.byte	0x04, 0x12
        /*0026*/ 	.short	(.L_7 - .L_6)
	.align		4
.L_6:
        /*0028*/ 	.word	index@(triton_poi_fused_add_mul_relu_sigmoid_46)
        /*002c*/ 	.word	0x00000000
.L_7:


//--------------------- .nv.info.triton_poi_fused_add_mul_relu_sigmoid_46 --------------------------
	.section	.nv.info.triton_poi_fused_add_mul_relu_sigmoid_46,"",@"SHT_CUDA_INFO"
	.sectionflags	@""
	.align	4


	//----- nvinfo : EIATTR_CUDA_API_VERSION
	.align		4
        /*0000*/ 	.byte	0x04, 0x37
        /*0002*/ 	.short	(.L_9 - .L_8)
.L_8:
        /*0004*/ 	.word	0x0000007c


	//----- nvinfo : EIATTR_KPARAM_INFO
	.align		4
.L_9:
        /*0008*/ 	.byte	0x04, 0x17
        /*000a*/ 	.short	(.L_11 - .L_10)
.L_10:
        /*000c*/ 	.word	0x00000000
        /*0010*/ 	.short	0x0008
        /*0012*/ 	.short	0x0040
        /*0014*/ 	.byte	0x00, 0xf0, 0x11, 0x00


	//----- nvinfo : EIATTR_KPARAM_INFO
	.align		4
.L_11:
        /*0018*/ 	.byte	0x04, 0x17
        /*001a*/ 	.short	(.L_13 - .L_12)
.L_12:
        /*001c*/ 	.word	0x00000000
        /*0020*/ 	.short	0x0007
        /*0022*/ 	.short	0x0038
        /*0024*/ 	.byte	0x00, 0xf4, 0x21, 0x00


	//----- nvinfo : EIATTR_KPARAM_INFO
	.align		4
.L_13:
        /*0028*/ 	.byte	0x04, 0x17
        /*002a*/ 	.short	(.L_15 - .L_14)
.L_14:
        /*002c*/ 	.word	0x00000000
        /*0030*/ 	.short	0x0006
        /*0032*/ 	.short	0x0030
        /*0034*/ 	.byte	0x00, 0xf4, 0x21, 0x00


	//----- nvinfo : EIATTR_KPARAM_INFO
	.align		4
.L_15:
        /*0038*/ 	.byte	0x04, 0x17
        /*003a*/ 	.short	(.L_17 - .L_16)
.L_16:
        /*003c*/ 	.word	0x00000000
        /*0040*/ 	.short	0x0005
        /*0042*/ 	.short	0x0028
        /*0044*/ 	.byte	0x00, 0xf4, 0x21, 0x00


	//----- nvinfo : EIATTR_KPARAM_INFO
	.align		4
.L_17:
        /*0048*/ 	.byte	0x04, 0x17
        /*004a*/ 	.short	(.L_19 - .L_18)
.L_18:
        /*004c*/ 	.word	0x00000000
        /*0050*/ 	.short	0x0004
        /*0052*/ 	.short	0x0020
        /*0054*/ 	.byte	0x00, 0xf4, 0x21, 0x00


	//----- nvinfo : EIATTR_KPARAM_INFO
	.align		4
.L_19:
        /*0058*/ 	.byte	0x04, 0x17
        /*005a*/ 	.short	(.L_21 - .L_20)
.L_20:
        /*005c*/ 	.word	0x00000000
        /*0060*/ 	.short	0x0003
        /*0062*/ 	.short	0x0018
        /*0064*/ 	.byte	0x00, 0xf4, 0x21, 0x00


	//----- nvinfo : EIATTR_KPARAM_INFO
	.align		4
.L_21:
        /*0068*/ 	.byte	0x04, 0x17
        /*006a*/ 	.short	(.L_23 - .L_22)
.L_22:
        /*006c*/ 	.word	0x00000000
        /*0070*/ 	.short	0x0002
        /*0072*/ 	.short	0x0010
        /*0074*/ 	.byte	0x00, 0xf4, 0x21, 0x00


	//----- nvinfo : EIATTR_KPARAM_INFO
	.align		4
.L_23:
        /*0078*/ 	.byte	0x04, 0x17
        /*007a*/ 	.short	(.L_25 - .L_24)
.L_24:
        /*007c*/ 	.word	0x00000000
        /*0080*/ 	.short	0x0001
        /*0082*/ 	.short	0x0008
        /*0084*/ 	.byte	0x00, 0xf4, 0x21, 0x00


	//----- nvinfo : EIATTR_KPARAM_INFO
	.align		4
.L_25:
        /*0088*/ 	.byte	0x04, 0x17
        /*008a*/ 	.short	(.L_27 - .L_26)
.L_26:
        /*008c*/ 	.word	0x00000000
        /*0090*/ 	.short	0x0000
        /*0092*/ 	.short	0x0000
        /*0094*/ 	.byte	0x00, 0xf4, 0x21, 0x00


	//----- nvinfo : EIATTR_SPARSE_MMA_MASK
	.align		4
.L_27:
        /*0098*/ 	.byte	0x03, 0x50
        /*009a*/ 	.short	0x0000


	//----- nvinfo : EIATTR_MAXREG_COUNT
	.align		4
        /*009c*/ 	.byte	0x03, 0x1b
        /*009e*/ 	.short	0x00ff


	//----- nvinfo : EIATTR_EXIT_INSTR_OFFSETS
	.align		4
        /*00a0*/ 	.byte	0x04, 0x1c
        /*00a2*/ 	.short	(.L_29 - .L_28)


	//   ....[0]....
.L_28:
        /*00a4*/ 	.word	0x00000360


	//----- nvinfo : EIATTR_REQNTID
	.align		4
.L_29:
        /*00a8*/ 	.byte	0x04, 0x10
        /*00aa*/ 	.short	(.L_31 - .L_30)
.L_30:
        /*00ac*/ 	.word	0x00000080
        /*00b0*/ 	.word	0x00000001
        /*00b4*/ 	.word	0x00000001


	//----- nvinfo : EIATTR_CBANK_PARAM_SIZE
	.align		4
.L_31:
        /*00b8*/ 	.byte	0x03, 0x19
        /*00ba*/ 	.short	0x0044


	//----- nvinfo : EIATTR_PARAM_CBANK
	.align		4
        /*00bc*/ 	.byte	0x04, 0x0a
        /*00be*/ 	.short	(.L_33 - .L_32)
	.align		4
.L_32:
        /*00c0*/ 	.word	index@(.nv.constant0.triton_poi_fused_add_mul_relu_sigmoid_46)
        /*00c4*/ 	.short	0x0210
        /*00c6*/ 	.short	0x0044


	//----- nvinfo : EIATTR_SW_WAR
	.align		4
.L_33:
        /*00c8*/ 	.byte	0x04, 0x36
        /*00ca*/ 	.short	(.L_35 - .L_34)
.L_34:
        /*00cc*/ 	.word	0x00000008
.L_35:


//--------------------- .nv.callgraph             --------------------------
	.section	.nv.callgraph,"",@"SHT_CUDA_CALLGRAPH"
	.align	4
	.sectionentsize	8
	.align		4
        /*0000*/ 	.word	0x00000000
	.align		4
        /*0004*/ 	.word	0xffffffff
	.align		4
        /*0008*/ 	.word	0x00000000
	.align		4
        /*000c*/ 	.word	0xfffffffe
	.align		4
        /*0010*/ 	.word	0x00000000
	.align		4
        /*0014*/ 	.word	0xfffffffd
	.align		4
        /*0018*/ 	.word	0x00000000
	.align		4
        /*001c*/ 	.word	0xfffffffc


//--------------------- .text.triton_poi_fused_add_mul_relu_sigmoid_46 --------------------------
	.section	.text.triton_poi_fused_add_mul_relu_sigmoid_46,"ax",@progbits
	.align	128
        .global         triton_poi_fused_add_mul_relu_sigmoid_46
        .type           triton_poi_fused_add_mul_relu_sigmoid_46,@function
        .size           triton_poi_fused_add_mul_relu_sigmoid_46,(.L_x_1 - triton_poi_fused_add_mul_relu_sigmoid_46)
        .other          triton_poi_fused_add_mul_relu_sigmoid_46,@"STO_CUDA_ENTRY STV_DEFAULT"
triton_poi_fused_add_mul_relu_sigmoid_46:
.text.triton_poi_fused_add_mul_relu_sigmoid_46:
[----:B------:R-:W-:Y:S01]  /*0000*/  LDC R1, c[0x0][0x28] ;  /* 0x00000a00ff017b82 */ /* 0x000fe20000000800 */
[----:B------:R-:W1:Y:S07]  /*0010*/  S2R R0, SR_TID.X ;  /* 0x0000000000007919 */ /* 0x000e6e0000002100 */
[----:B------:R-:W2:Y:S01]  /*0020*/  LDC.64 R12, c[0x0][0x228] ;  /* 0x00008a00ff0c7b82 */ /* 0x000ea20000000a00 */
[----:B------:R-:W-:Y:S01]  /*0030*/  ULDC.64 UR4, c[0x0][0x208] ;  /* 0x0000820000047ab9 */ /* 0x000fe20000000a00 */
[----:B------:R-:W3:Y:S06]  /*0040*/  S2R R3, SR_CTAID.X ;  /* 0x0000000000037919 */ /* 0x000eec0000002500 */
[----:B------:R-:W4:Y:S08]  /*0050*/  LDC.64 R8, c[0x0][0x210] ;  /* 0x00008400ff087b82 */ /* 0x000f300000000a00 */
[----:B------:R-:W5:Y:S08]  /*0060*/  LDC.64 R10, c[0x0][0x218] ;  /* 0x00008600ff0a7b82 */ /* 0x000f700000000a00 */
[----:B------:R-:W5:Y:S01]  /*0070*/  LDC.64 R14, c[0x0][0x230] ;  /* 0x00008c00ff0e7b82 */ /* 0x000f620000000a00 */
[----:B-1----:R-:W-:-:S07]  /*0080*/  LOP3.LUT R0, R0, 0x7f, RZ, 0xc0, !PT ;  /* 0x0000007f00007812 */ /* 0x002fce00078ec0ff */
[----:B------:R-:W1:Y:S01]  /*0090*/  LDC.64 R16, c[0x0][0x238] ;  /* 0x00008e00ff107b82 */ /* 0x000e620000000a00 */
[----:B---3--:R-:W-:Y:S02]  /*00a0*/  SHF.R.S32.HI R2, RZ, 0x18, R3 ;  /* 0x00000018ff027819 */ /* 0x008fe40000011403 */
[----:B------:R-:W-:Y:S02]  /*00b0*/  LEA R0, R3, R0, 0x7 ;  /* 0x0000000003007211 */ /* 0x000fe400078e38ff */
[----:B------:R-:W-:-:S03]  /*00c0*/  SGXT R3, R2, 0x1 ;  /* 0x000000010203781a */ /* 0x000fc60000000200 */
[----:B------:R-:W3:Y:S01]  /*00d0*/  LDC.64 R6, c[0x0][0x220] ;  /* 0x00008800ff067b82 */ /* 0x000ee20000000a00 */
[----:B------:R-:W-:-:S04]  /*00e0*/  LEA.HI R2, R3, R0, RZ, 0x2 ;  /* 0x0000000003027211 */ /* 0x000fc800078f10ff */
[----:B------:R-:W-:-:S03]  /*00f0*/  SHF.R.S32.HI R2, RZ, 0x2, R2 ;  /* 0x00000002ff027819 */ /* 0x000fc60000011402 */
[----:B------:R-:W3:Y:S02]  /*0100*/  LDC.64 R4, c[0x0][0x240] ;  /* 0x00009000ff047b82 */ /* 0x000ee40000000a00 */
[----:B--2---:R-:W-:-:S05]  /*0110*/  IMAD.WIDE R12, R2, 0x4, R12 ;  /* 0x00000004020c7825 */ /* 0x004fca00078e020c */
[----:B------:R1:W2:Y:S01]  /*0120*/  LDG.E.EL R3, desc[UR4][R12.64] ;  /* 0x000000040c037981 */ /* 0x0002a2000c2e1900 */
[----:B----4-:R-:W-:-:S04]  /*0130*/  IMAD.WIDE R8, R0, 0x4, R8 ;  /* 0x0000000400087825 */ /* 0x010fc800078e0208 */
[----:B-----5:R-:W-:Y:S02]  /*0140*/  IMAD.WIDE R10, R2, 0x4, R10 ;  /* 0x00000004020a7825 */ /* 0x020fe400078e020a */
[----:B------:R-:W4:Y:S02]  /*0150*/  LDG.E R8, desc[UR4][R8.64] ;  /* 0x0000000408087981 */ /* 0x000f24000c1e1900 */
[----:B0-----:R-:W-:Y:S02]  /*0160*/  IMAD.WIDE R14, R0, 0x4, R14 ;  /* 0x00000004000e7825 */ /* 0x001fe400078e020e */
[----:B------:R-:W4:Y:S02]  /*0170*/  LDG.E.EL R11, desc[UR4][R10.64] ;  /* 0x000000040a0b7981 */ /* 0x000f24000c2e1900 */
[C---:B-1----:R-:W-:Y:S02]  /*0180*/  IMAD.WIDE R12, R2.reuse, 0x4, R16 ;  /* 0x00000004020c7825 */ /* 0x042fe400078e0210 */
[----:B------:R-:W5:Y:S02]  /*0190*/  LDG.E R14, desc[UR4][R14.64] ;  /* 0x000000040e0e7981 */ /* 0x000f64000c1e1900 */
[----:B---3--:R-:W-:-:S02]  /*01a0*/  IMAD.WIDE R6, R2, 0x4, R6 ;  /* 0x0000000402067825 */ /* 0x008fc400078e0206 */
[----:B------:R-:W5:Y:S02]  /*01b0*/  LDG.E.EL R13, desc[UR4][R12.64] ;  /* 0x000000040c0d7981 */ /* 0x000f64000c2e1900 */
[----:B------:R-:W-:Y:S02]  /*01c0*/  IMAD.WIDE R4, R2, 0x4, R4 ;  /* 0x0000000402047825 */ /* 0x000fe400078e0204 */
[----:B------:R-:W3:Y:S04]  /*01d0*/  LDG.E.EL R6, desc[UR4][R6.64] ;  /* 0x0000000406067981 */ /* 0x000ee8000c2e1900 */
[----:B------:R0:W3:Y:S02]  /*01e0*/  LDG.E.EL R4, desc[UR4][R4.64] ;  /* 0x0000000404047981 */ /* 0x0000e4000c2e1900 */
[----:B0-----:R-:W-:Y:S01]  /*01f0*/  HFMA2.MMA R5, -RZ, RZ, 1.625, 0 ;  /* 0x3e800000ff057435 */ /* 0x001fe200000001ff */
[----:B--2---:R-:W-:-:S04]  /*0200*/  FADD R3, RZ, -R3 ;  /* 0x80000003ff037221 */ /* 0x004fc80000000000 */
[----:B------:R-:W-:-:S05]  /*0210*/  FMUL R16, R3, 1.4426950216293334961 ;  /* 0x3fb8aa3b03107820 */ /* 0x000fca0000400000 */
[----:B------:R-:W-:-:S13]  /*0220*/  FSETP.GEU.AND P0, PT, R16, -126, PT ;  /* 0xc2fc00001000780b */ /* 0x000fda0003f0e000 */
[----:B------:R-:W-:-:S04]  /*0230*/  @!P0 FMUL R16, R16, 0.5 ;  /* 0x3f00000010108820 */ /* 0x000fc80000400000 */
[----:B------:R-:W0:Y:S02]  /*0240*/  MUFU.EX2 R2, R16 ;  /* 0x0000001000027308 */ /* 0x000e240000000800 */
[----:B0-----:R-:W-:-:S04]  /*0250*/  @!P0 FMUL R2, R2, R2 ;  /* 0x0000000202028220 */ /* 0x001fc80000400000 */
[----:B------:R-:W-:Y:S02]  /*0260*/  FADD R9, R2, 1 ;  /* 0x3f80000002097421 */ /* 0x000fe40000000000 */
[----:B------:R-:W0:Y:S03]  /*0270*/  LDC.64 R2, c[0x0][0x248] ;  /* 0x00009200ff027b82 */ /* 0x000e260000000a00 */
[----:B------:R-:W-:-:S13]  /*0280*/  FSETP.GT.AND P0, PT, R9, 8.50705917302346158658e+37, PT ;  /* 0x7e8000000900780b */ /* 0x000fda0003f04000 */
[----:B------:R-:W-:-:S06]  /*0290*/  @P0 FMUL R9, R9, 0.25 ;  /* 0x3e80000009090820 */ /* 0x000fcc0000400000 */
[----:B------:R-:W1:Y:S01]  /*02a0*/  MUFU.RCP R9, R9 ;  /* 0x0000000900097308 */ /* 0x000e620000001000 */
[----:B----4-:R-:W-:Y:S01]  /*02b0*/  FADD R11, R8, -R11 ;  /* 0x8000000b080b7221 */ /* 0x010fe20000000000 */
[----:B------:R-:W-:Y:S01]  /*02c0*/  FSEL R8, R5, 1, P0 ;  /* 0x3f80000005087808 */ /* 0x000fe20000000000 */
[----:B-----5:R-:W-:Y:S02]  /*02d0*/  FADD R13, R14, -R13 ;  /* 0x8000000d0e0d7221 */ /* 0x020fe40000000000 */
[----:B---3--:R-:W-:Y:S02]  /*02e0*/  FMUL R11, R6, R11 ;  /* 0x0000000b060b7220 */ /* 0x008fe40000400000 */
[----:B------:R-:W-:Y:S01]  /*02f0*/  FMUL R13, R4, R13 ;  /* 0x0000000d040d7220 */ /* 0x000fe20000400000 */
[----:B-1----:R-:W-:-:S04]  /*0300*/  FMUL R8, R9, R8 ;  /* 0x0000000809087220 */ /* 0x002fc80000400000 */
[----:B------:R-:W-:Y:S01]  /*0310*/  FFMA R8, R8, R11, R13 ;  /* 0x0000000b08087223 */ /* 0x000fe2000000000d */
[----:B0-----:R-:W-:-:S04]  /*0320*/  IMAD.WIDE R2, R0, 0x4, R2 ;  /* 0x0000000400027825 */ /* 0x001fc800078e0202 */
[----:B------:R-:W-:-:S04]  /*0330*/  FSETP.GEU.AND P0, PT, R8, RZ, PT ;  /* 0x000000ff0800720b */ /* 0x000fc80003f0e000 */
[----:B------:R-:W-:-:S05]  /*0340*/  FSEL R5, R8, RZ, P0 ;  /* 0x000000ff08057208 */ /* 0x000fca0000000000 */
[----:B------:R-:W-:Y:S01]  /*0350*/  STG.E desc[UR4][R2.64], R5 ;  /* 0x0000000502007986 */ /* 0x000fe2000c101904 */
[----:B------:R-:W-:Y:S05]  /*0360*/  EXIT ;  /* 0x000000000000794d */ /* 0x000fea0003800000 */
.L_x_0:
[----:B------:R-:W-:-:S00]  /*0370*/  BRA `(.L_x_0) ;  /* 0xfffffffc00fc7947 */ /* 0x000fc0000383ffff */
[----:B------:R-:W-:-:S00]  /*0380*/  NOP ;  /* 0x0000000000007918 */ /* 0x000fc00000000000 */
[----:B------:R-:W-:-:S00]  /*0390*/  NOP ;  /* 0x0000000000007918 */ /* 0x000fc00000000000 */
[----:B------:R-:W-:-:S00]  /*03a0*/  NOP ;  /* 0x0000000000007918 */ /* 0x000fc00000000000 */
[----:B------:R-:W-:-:S00]  /*03b0*/  NOP ;  /* 0x0000000000007918 */ /* 0x000fc00000000000 */
[----:B------:R-:W-:-:S00]  /*03c0*/  NOP ;  /* 0x0000000000007918 */ /* 0x000fc00000000000 */
[----:B------:R-:W-:-:S00]  /*03d0*/  NOP ;  /* 0x0000000000007918 */ /* 0x000fc00000000000 */
[----:B------:R-:W-:-:S00]  /*03e0*/  NOP ;  /* 0x0000000000007918 */ /* 0x000fc00000000000 */
[----:B------:R-:W-:-:S00]  /*03f0*/  NOP ;  /* 0x0000000000007918 */ /* 0x000fc00000000000 */
.L_x_1:


//--------------------- .nv.constant0.triton_poi_fused_add_mul_relu_sigmoid_46 --------------------------
	.section	.nv.constant0.triton_poi_fused_add_mul_relu_sigmoid_46,"a",@progbits
	.sectionflags	@""
	.align	4
.nv.constant0.triton_poi_fused_add_mul_relu_sigmoid_46:
	.zero		596
